//
// Generated by NVIDIA NVVM Compiler
//
// Compiler Build ID: CL-36424714
// Cuda compilation tools, release 13.0, V13.0.88
// Based on NVVM 20.0.0
//

.version 9.0
.target sm_100
.address_size 64

	// .globl	_Z14gradientKernelPfii

.visible .entry _Z14gradientKernelPfii(
	.param .u64 .ptr .align 1 _Z14gradientKernelPfii_param_0,
	.param .u32 _Z14gradientKernelPfii_param_1,
	.param .u32 _Z14gradientKernelPfii_param_2
)
{
	.reg .pred 	%p<4>;
	.reg .b32 	%r<16>;
	.reg .b32 	%f<7>;
	.reg .b64 	%rd<5>;

	ld.param.u64 	%rd1, [_Z14gradientKernelPfii_param_0];
	ld.param.u32 	%r3, [_Z14gradientKernelPfii_param_1];
	ld.param.u32 	%r5, [_Z14gradientKernelPfii_param_2];
	mov.u32 	%r6, %ctaid.x;
	mov.u32 	%r7, %ntid.x;
	mov.u32 	%r8, %tid.x;
	mad.lo.s32 	%r1, %r6, %r7, %r8;
	mov.u32 	%r9, %ctaid.y;
	mov.u32 	%r10, %ntid.y;
	mov.u32 	%r11, %tid.y;
	mad.lo.s32 	%r12, %r9, %r10, %r11;
	setp.ge.s32 	%p1, %r1, %r3;
	setp.ge.s32 	%p2, %r12, %r5;
	or.pred  	%p3, %p1, %p2;
	@%p3 bra 	$L__BB0_2;
	cvta.to.global.u64 	%rd2, %rd1;
	mad.lo.s32 	%r13, %r3, %r12, %r1;
	mul.lo.s32 	%r14, %r13, 3;
	cvt.rn.f32.s32 	%f1, %r1;
	cvt.rn.f32.s32 	%f2, %r3;
	div.rn.f32 	%f3, %f1, %f2;
	mul.wide.s32 	%rd3, %r14, 4;
	add.s64 	%rd4, %rd2, %rd3;
	st.global.f32 	[%rd4], %f3;
	cvt.rn.f32.u32 	%f4, %r12;
	cvt.rn.f32.u32 	%f5, %r5;
	div.rn.f32 	%f6, %f4, %f5;
	st.global.f32 	[%rd4+4], %f6;
	mov.b32 	%r15, 1056964608;
	st.global.u32 	[%rd4+8], %r15;
$L__BB0_2:
	ret;

}


// ===== COMPILED SASS (sm_100) =====

	.target	sm_100

	.elftype	@"ET_EXEC"


//--------------------- .note.nv.tkinfo           --------------------------
	.section	.note.nv.tkinfo,"",@"SHT_NOTE"
	.sectionflags	@"SHF_NOTE_NV_TKINFO"
	.tkinfo
        /*0018*/ 	.word	0x00000002
        /*0030*/ 	.string	""
        /*0030*/ 	.string	"ptxas"
        /*0030*/ 	.string	"Cuda compilation tools, release 13.0, V13.0.88"
        /*0030*/ 	.string	"Build cuda_13.0.r13.0/compiler.36424714_0"
        /*0030*/ 	.string	"-arch sm_100 -m 64 "



//--------------------- .note.nv.cuinfo           --------------------------
	.section	.note.nv.cuinfo,"",@"SHT_NOTE"
	.sectionflags	@"SHF_NOTE_NV_CUINFO"
        /*0018*/ 	.short	0x0002
        /*001a*/ 	.short	0x0064
        /*001c*/ 	.short	0x0082
	.zero		2


//--------------------- .nv.info                  --------------------------
	.section	.nv.info,"",@"SHT_CUDA_INFO"
	.align	4


	//----- nvinfo : EIATTR_REGCOUNT
	.align		4
        /*0000*/ 	.byte	0x04, 0x2f
        /*0002*/ 	.short	(.L_1 - .L_0)
	.align		4
.L_0:
        /*0004*/ 	.word	index@(_Z14gradientKernelPfii)
        /*0008*/ 	.word	0x00000011


	//----- nvinfo : EIATTR_FRAME_SIZE
	.align		4
.L_1:
        /*000c*/ 	.byte	0x04, 0x11
        /*000e*/ 	.short	(.L_3 - .L_2)
	.align		4
.L_2:
        /*0010*/ 	.word	index@($__internal_0_$__cuda_sm3x_div_rn_noftz_f32_slowpath)
        /*0014*/ 	.word	0x00000000


	//----- nvinfo : EIATTR_FRAME_SIZE
	.align		4
.L_3:
        /*0018*/ 	.byte	0x04, 0x11
        /*001a*/ 	.short	(.L_5 - .L_4)
	.align		4
.L_4:
        /*001c*/ 	.word	index@(_Z14gradientKernelPfii)
        /*0020*/ 	.word	0x00000000


	//----- nvinfo : EIATTR_MIN_STACK_SIZE
	.align		4
.L_5:
        /*0024*/ 	.byte	0x04, 0x12
        /*0026*/ 	.short	(.L_7 - .L_6)
	.align		4
.L_6:
        /*0028*/ 	.word	index@(_Z14gradientKernelPfii)
        /*002c*/ 	.word	0x00000000
.L_7:


//--------------------- .nv.compat                --------------------------
	.section	.nv.compat,"",@"SHT_CUDA_COMPAT_INFO"
	.align	4
        /*0000*/ 	.byte	0x02, 0x09, 0x00, 0x00, 0x02, 0x02, 0x01, 0x00, 0x02, 0x05, 0x05, 0x00, 0x03, 0x07, 0x01, 0x01
        /*0010*/ 	.byte	0x02, 0x03, 0x00, 0x00, 0x02, 0x06, 0x01, 0x00, 0x04, 0x0b, 0x08, 0x00, 0x01, 0x00, 0x00, 0x00
        /*0020*/ 	.byte	0x00, 0x00, 0x00, 0x00


//--------------------- .nv.info._Z14gradientKernelPfii --------------------------
	.section	.nv.info._Z14gradientKernelPfii,"",@"SHT_CUDA_INFO"
	.sectionflags	@""
	.align	4


	//----- nvinfo : EIATTR_CUDA_API_VERSION
	.align		4
        /*0000*/ 	.byte	0x04, 0x37
        /*0002*/ 	.short	(.L_9 - .L_8)
.L_8:
        /*0004*/ 	.word	0x00000082


	//----- nvinfo : EIATTR_KPARAM_INFO
	.align		4
.L_9:
        /*0008*/ 	.byte	0x04, 0x17
        /*000a*/ 	.short	(.L_11 - .L_10)
.L_10:
        /*000c*/ 	.word	0x00000000
        /*0010*/ 	.short	0x0002
        /*0012*/ 	.short	0x000c
        /*0014*/ 	.byte	0x00, 0xf0, 0x11, 0x00


	//----- nvinfo : EIATTR_KPARAM_INFO
	.align		4
.L_11:
        /*0018*/ 	.byte	0x04, 0x17
        /*001a*/ 	.short	(.L_13 - .L_12)
.L_12:
        /*001c*/ 	.word	0x00000000
        /*0020*/ 	.short	0x0001
        /*0022*/ 	.short	0x0008
        /*0024*/ 	.byte	0x00, 0xf0, 0x11, 0x00


	//----- nvinfo : EIATTR_KPARAM_INFO
	.align		4
.L_13:
        /*0028*/ 	.byte	0x04, 0x17
        /*002a*/ 	.short	(.L_15 - .L_14)
.L_14:
        /*002c*/ 	.word	0x00000000
        /*0030*/ 	.short	0x0000
        /*0032*/ 	.short	0x0000
        /*0034*/ 	.byte	0x00, 0xf5, 0x21, 0x00


	//----- nvinfo : EIATTR_SPARSE_MMA_MASK
	.align		4
.L_15:
        /*0038*/ 	.byte	0x03, 0x50
        /*003a*/ 	.short	0x0000


	//----- nvinfo : EIATTR_MAXREG_COUNT
	.align		4
        /*003c*/ 	.byte	0x03, 0x1b
        /*003e*/ 	.short	0x00ff


	//----- nvinfo : EIATTR_MERCURY_ISA_VERSION
	.align		4
        /*0040*/ 	.byte	0x03, 0x5f
        /*0042*/ 	.short	0x0101


	//----- nvinfo : EIATTR_VRC_CTA_INIT_COUNT
	.align		4
        /*0044*/ 	.byte	0x02, 0x4a
	.zero		1
	.zero		1


	//----- nvinfo : EIATTR_EXIT_INSTR_OFFSETS
	.align		4
        /*0048*/ 	.byte	0x04, 0x1c
        /*004a*/ 	.short	(.L_17 - .L_16)


	//   ....[0]....
.L_16:
        /*004c*/ 	.word	0x000000c0


	//   ....[1]....
        /*0050*/ 	.word	0x00000370


	//----- nvinfo : EIATTR_CRS_STACK_SIZE
	.align		4
.L_17:
        /*0054*/ 	.byte	0x04, 0x1e
        /*0056*/ 	.short	(.L_19 - .L_18)
.L_18:
        /*0058*/ 	.word	0x00000000


	//----- nvinfo : EIATTR_CBANK_PARAM_SIZE
	.align		4
.L_19:
        /*005c*/ 	.byte	0x03, 0x19
        /*005e*/ 	.short	0x0010


	//----- nvinfo : EIATTR_PARAM_CBANK
	.align		4
        /*0060*/ 	.byte	0x04, 0x0a
        /*0062*/ 	.short	(.L_21 - .L_20)
	.align		4
.L_20:
        /*0064*/ 	.word	index@(.nv.constant0._Z14gradientKernelPfii)
        /*0068*/ 	.short	0x0380
        /*006a*/ 	.short	0x0010


	//----- nvinfo : EIATTR_SW_WAR
	.align		4
.L_21:
        /*006c*/ 	.byte	0x04, 0x36
        /*006e*/ 	.short	(.L_23 - .L_22)
.L_22:
        /*0070*/ 	.word	0x00000008
.L_23:


//--------------------- .nv.callgraph             --------------------------
	.section	.nv.callgraph,"",@"SHT_CUDA_CALLGRAPH"
	.align	4
	.sectionentsize	8
	.align		4
        /*0000*/ 	.word	0x00000000
	.align		4
        /*0004*/ 	.word	0xffffffff
	.align		4
        /*0008*/ 	.word	0x00000000
	.align		4
        /*000c*/ 	.word	0xfffffffe
	.align		4
        /*0010*/ 	.word	0x00000000
	.align		4
        /*0014*/ 	.word	0xfffffffd
	.align		4
        /*0018*/ 	.word	0x00000000
	.align		4
        /*001c*/ 	.word	0xfffffffc


//--------------------- .text._Z14gradientKernelPfii --------------------------
	.section	.text._Z14gradientKernelPfii,"ax",@progbits
	.align	128
        .global         _Z14gradientKernelPfii
        .type           _Z14gradientKernelPfii,@function
        .size           _Z14gradientKernelPfii,(.L_x_16 - _Z14gradientKernelPfii)
        .other          _Z14gradientKernelPfii,@"STO_CUDA_ENTRY STV_DEFAULT"
_Z14gradientKernelPfii:
.text._Z14gradientKernelPfii:
[----:B------:R-:W-:Y:S01]  /*0000*/  LDC R1, c[0x0][0x37c] ;  /* 0x0000df00ff017b82 */ /* 0x000fe20000000800 */
[----:B------:R-:W0:Y:S07]  /*0010*/  S2R R5, SR_TID.Y ;  /* 0x0000000000057919 */ /* 0x000e2e0000002200 */
[----:B------:R-:W1:Y:S01]  /*0020*/  LDC R3, c[0x0][0x360] ;  /* 0x0000d800ff037b82 */ /* 0x000e620000000800 */
[----:B------:R-:W2:Y:S01]  /*0030*/  LDCU.64 UR6, c[0x0][0x388] ;  /* 0x00007100ff0677ac */ /* 0x000ea20008000a00 */
[----:B------:R-:W1:Y:S06]  /*0040*/  S2R R0, SR_TID.X ;  /* 0x0000000000007919 */ /* 0x000e6c0000002100 */
[----:B------:R-:W0:Y:S08]  /*0050*/  S2UR UR5, SR_CTAID.Y ;  /* 0x00000000000579c3 */ /* 0x000e300000002600 */
[----:B------:R-:W0:Y:S08]  /*0060*/  LDC R2, c[0x0][0x364] ;  /* 0x0000d900ff027b82 */ /* 0x000e300000000800 */
[----:B------:R-:W1:Y:S01]  /*0070*/  S2UR UR4, SR_CTAID.X ;  /* 0x00000000000479c3 */ /* 0x000e620000002500 */
[----:B0-----:R-:W-:-:S05]  /*0080*/  IMAD R2, R2, UR5, R5 ;  /* 0x0000000502027c24 */ /* 0x001fca000f8e0205 */
[----:B--2---:R-:W-:Y:S01]  /*0090*/  ISETP.GE.AND P0, PT, R2, UR7, PT ;  /* 0x0000000702007c0c */ /* 0x004fe2000bf06270 */
[----:B-1----:R-:W-:-:S05]  /*00a0*/  IMAD R3, R3, UR4, R0 ;  /* 0x0000000403037c24 */ /* 0x002fca000f8e0200 */
[----:B------:R-:W-:-:S13]  /*00b0*/  ISETP.GE.OR P0, PT, R3, UR6, P0 ;  /* 0x0000000603007c0c */ /* 0x000fda0008706670 */
[----:B------:R-:W-:Y:S05]  /*00c0*/  @P0 EXIT ;  /* 0x000000000000094d */ /* 0x000fea0003800000 */
[----:B------:R-:W-:Y:S01]  /*00d0*/  I2FP.F32.S32 R5, UR6 ;  /* 0x0000000600057c45 */ /* 0x000fe20008201400 */
[----:B------:R-:W0:Y:S01]  /*00e0*/  LDCU.64 UR4, c[0x0][0x358] ;  /* 0x00006b00ff0477ac */ /* 0x000e220008000a00 */
[----:B------:R-:W-:Y:S01]  /*00f0*/  I2FP.F32.S32 R0, R3 ;  /* 0x0000000300007245 */ /* 0x000fe20000201400 */
[----:B------:R-:W-:Y:S01]  /*0100*/  BSSY.RECONVERGENT B0, `(.L_x_0) ;  /* 0x000000f000007945 */ /* 0x000fe20003800200 */
[----:B------:R-:W1:Y:S08]  /*0110*/  MUFU.RCP R4, R5 ;  /* 0x0000000500047308 */ /* 0x000e700000001000 */
[----:B------:R-:W2:Y:S01]  /*0120*/  FCHK P0, R0, R5 ;  /* 0x0000000500007302 */ /* 0x000ea20000000000 */
[----:B-1----:R-:W-:-:S04]  /*0130*/  FFMA R7, -R5, R4, 1 ;  /* 0x3f80000005077423 */ /* 0x002fc80000000104 */
[----:B------:R-:W-:Y:S01]  /*0140*/  FFMA R7, R4, R7, R4 ;  /* 0x0000000704077223 */ /* 0x000fe20000000004 */
[----:B------:R-:W-:-:S03]  /*0150*/  IMAD R4, R2, UR6, R3 ;  /* 0x0000000602047c24 */ /* 0x000fc6000f8e0203 */
[----:B------:R-:W-:Y:S01]  /*0160*/  FFMA R6, R0, R7, RZ ;  /* 0x0000000700067223 */ /* 0x000fe200000000ff */
[----:B------:R-:W-:-:S03]  /*0170*/  IMAD R4, R4, 0x3, RZ ;  /* 0x0000000304047824 */ /* 0x000fc600078e02ff */
[----:B------:R-:W-:-:S04]  /*0180*/  FFMA R8, -R5, R6, R0 ;  /* 0x0000000605087223 */ /* 0x000fc80000000100 */
[----:B------:R-:W-:Y:S01]  /*0190*/  FFMA R3, R7, R8, R6 ;  /* 0x0000000807037223 */ /* 0x000fe20000000006 */
[----:B0-2---:R-:W-:Y:S06]  /*01a0*/  @!P0 BRA `(.L_x_1) ;  /* 0x0000000000108947 */ /* 0x005fec0003800000 */
[----:B------:R-:W-:Y:S01]  /*01b0*/  IMAD.MOV.U32 R3, RZ, RZ, R5 ;  /* 0x000000ffff037224 */ /* 0x000fe200078e0005 */
[----:B------:R-:W-:-:S07]  /*01c0*/  MOV R6, 0x1e0 ;  /* 0x000001e000067802 */ /* 0x000fce0000000f00 */
[----:B------:R-:W-:Y:S05]  /*01d0*/  CALL.REL.NOINC `($__internal_0_$__cuda_sm3x_div_rn_noftz_f32_slowpath) ;  /* 0x0000000000687944 */ /* 0x000fea0003c00000 */
[----:B------:R-:W-:-:S07]  /*01e0*/  IMAD.MOV.U32 R3, RZ, RZ, R0 ;  /* 0x000000ffff037224 */ /* 0x000fce00078e0000 */
.L_x_1:
[----:B------:R-:W-:Y:S05]  /*01f0*/  BSYNC.RECONVERGENT B0 ;  /* 0x0000000000007941 */ /* 0x000fea0003800200 */
.L_x_0:
[----:B------:R-:W0:Y:S01]  /*0200*/  LDCU UR6, c[0x0][0x38c] ;  /* 0x00007180ff0677ac */ /* 0x000e220008000800 */
[----:B------:R-:W1:Y:S01]  /*0210*/  LDC.64 R6, c[0x0][0x380] ;  /* 0x0000e000ff067b82 */ /* 0x000e620000000a00 */
[----:B------:R-:W-:Y:S01]  /*0220*/  I2FP.F32.U32 R0, R2 ;  /* 0x0000000200007245 */ /* 0x000fe20000201000 */
[----:B------:R-:W-:Y:S01]  /*0230*/  BSSY.RECONVERGENT B0, `(.L_x_2) ;  /* 0x0000010000007945 */ /* 0x000fe20003800200 */
[----:B0-----:R-:W-:-:S04]  /*0240*/  I2FP.F32.U32 R9, UR6 ;  /* 0x0000000600097c45 */ /* 0x001fc80008201000 */
[----:B------:R-:W0:Y:S01]  /*0250*/  MUFU.RCP R8, R9 ;  /* 0x0000000900087308 */ /* 0x000e220000001000 */
[----:B-1----:R-:W-:-:S05]  /*0260*/  IMAD.WIDE R4, R4, 0x4, R6 ;  /* 0x0000000404047825 */ /* 0x002fca00078e0206 */
[----:B------:R1:W-:Y:S02]  /*0270*/  STG.E desc[UR4][R4.64], R3 ;  /* 0x0000000304007986 */ /* 0x0003e4000c101904 */
[----:B------:R-:W2:Y:S01]  /*0280*/  FCHK P0, R0, R9 ;  /* 0x0000000900007302 */ /* 0x000ea20000000000 */
[----:B0-----:R-:W-:-:S04]  /*0290*/  FFMA R7, -R9, R8, 1 ;  /* 0x3f80000009077423 */ /* 0x001fc80000000108 */
[----:B------:R-:W-:-:S04]  /*02a0*/  FFMA R7, R8, R7, R8 ;  /* 0x0000000708077223 */ /* 0x000fc80000000008 */
[----:B------:R-:W-:-:S04]  /*02b0*/  FFMA R2, R0, R7, RZ ;  /* 0x0000000700027223 */ /* 0x000fc800000000ff */
[----:B------:R-:W-:-:S04]  /*02c0*/  FFMA R6, -R9, R2, R0 ;  /* 0x0000000209067223 */ /* 0x000fc80000000100 */
[----:B------:R-:W-:Y:S01]  /*02d0*/  FFMA R7, R7, R6, R2 ;  /* 0x0000000607077223 */ /* 0x000fe20000000002 */
[----:B-12---:R-:W-:Y:S06]  /*02e0*/  @!P0 BRA `(.L_x_3) ;  /* 0x0000000000108947 */ /* 0x006fec0003800000 */
[----:B------:R-:W-:Y:S01]  /*02f0*/  IMAD.MOV.U32 R3, RZ, RZ, R9 ;  /* 0x000000ffff037224 */ /* 0x000fe200078e0009 */
[----:B------:R-:W-:-:S07]  /*0300*/  MOV R6, 0x320 ;  /* 0x0000032000067802 */ /* 0x000fce0000000f00 */
[----:B------:R-:W-:Y:S05]  /*0310*/  CALL.REL.NOINC `($__internal_0_$__cuda_sm3x_div_rn_noftz_f32_slowpath) ;  /* 0x0000000000187944 */ /* 0x000fea0003c00000 */
[----:B------:R-:W-:-:S07]  /*0320*/  IMAD.MOV.U32 R7, RZ, RZ, R0 ;  /* 0x000000ffff077224 */ /* 0x000fce00078e0000 */
.L_x_3:
[----:B------:R-:W-:Y:S05]  /*0330*/  BSYNC.RECONVERGENT B0 ;  /* 0x0000000000007941 */ /* 0x000fea0003800200 */
.L_x_2:
[----:B------:R-:W-:Y:S01]  /*0340*/  IMAD.MOV.U32 R3, RZ, RZ, 0x3f000000 ;  /* 0x3f000000ff037424 */ /* 0x000fe200078e00ff */
[----:B------:R-:W-:Y:S04]  /*0350*/  STG.E desc[UR4][R4.64+0x4], R7 ;  /* 0x0000040704007986 */ /* 0x000fe8000c101904 */
[----:B------:R-:W-:Y:S01]  /*0360*/  STG.E desc[UR4][R4.64+0x8], R3 ;  /* 0x0000080304007986 */ /* 0x000fe2000c101904 */
[----:B------:R-:W-:Y:S05]  /*0370*/  EXIT ;  /* 0x000000000000794d */ /* 0x000fea0003800000 */
        .weak           $__internal_0_$__cuda_sm3x_div_rn_noftz_f32_slowpath
        .type           $__internal_0_$__cuda_sm3x_div_rn_noftz_f32_slowpath,@function
        .size           $__internal_0_$__cuda_sm3x_div_rn_noftz_f32_slowpath,(.L_x_16 - $__internal_0_$__cuda_sm3x_div_rn_noftz_f32_slowpath)
$__internal_0_$__cuda_sm3x_div_rn_noftz_f32_slowpath:
[----:B------:R-:W-:Y:S01]  /*0380*/  SHF.R.U32.HI R8, RZ, 0x17, R3 ;  /* 0x00000017ff087819 */ /* 0x000fe20000011603 */
[----:B------:R-:W-:Y:S01]  /*0390*/  BSSY.RECONVERGENT B1, `(.L_x_4) ;  /* 0x0000062000017945 */ /* 0x000fe20003800200 */
[----:B------:R-:W-:Y:S02]  /*03a0*/  SHF.R.U32.HI R7, RZ, 0x17, R0 ;  /* 0x00000017ff077819 */ /* 0x000fe40000011600 */
[----:B------:R-:W-:Y:S02]  /*03b0*/  LOP3.LUT R12, R8, 0xff, RZ, 0xc0, !PT ;  /* 0x000000ff080c7812 */ /* 0x000fe400078ec0ff */
[----:B------:R-:W-:-:S03]  /*03c0*/  LOP3.LUT R10, R7, 0xff, RZ, 0xc0, !PT ;  /* 0x000000ff070a7812 */ /* 0x000fc600078ec0ff */
[----:B------:R-:W-:Y:S02]  /*03d0*/  VIADD R9, R12, 0xffffffff ;  /* 0xffffffff0c097836 */ /* 0x000fe40000000000 */
[----:B------:R-:W-:-:S03]  /*03e0*/  VIADD R8, R10, 0xffffffff ;  /* 0xffffffff0a087836 */ /* 0x000fc60000000000 */
[----:B------:R-:W-:-:S04]  /*03f0*/  ISETP.GT.U32.AND P0, PT, R9, 0xfd, PT ;  /* 0x000000fd0900780c */ /* 0x000fc80003f04070 */
[----:B------:R-:W-:-:S13]  /*0400*/  ISETP.GT.U32.OR P0, PT, R8, 0xfd, P0 ;  /* 0x000000fd0800780c */ /* 0x000fda0000704470 */
[----:B------:R-:W-:Y:S01]  /*0410*/  @!P0 IMAD.MOV.U32 R7, RZ, RZ, RZ ;  /* 0x000000ffff078224 */ /* 0x000fe200078e00ff */
[----:B------:R-:W-:Y:S06]  /*0420*/  @!P0 BRA `(.L_x_5) ;  /* 0x00000000005c8947 */ /* 0x000fec0003800000 */
[----:B------:R-:W-:Y:S02]  /*0430*/  FSETP.GTU.FTZ.AND P0, PT, |R0|, +INF , PT ;  /* 0x7f8000000000780b */ /* 0x000fe40003f1c200 */
[----:B------:R-:W-:-:S04]  /*0440*/  FSETP.GTU.FTZ.AND P1, PT, |R3|, +INF , PT ;  /* 0x7f8000000300780b */ /* 0x000fc80003f3c200 */
[----:B------:R-:W-:-:S13]  /*0450*/  PLOP3.LUT P0, PT, P0, P1, PT, 0xf8, 0x8f ;  /* 0x00000000008f781c */ /* 0x000fda0000703f70 */
[----:B------:R-:W-:Y:S05]  /*0460*/  @P0 BRA `(.L_x_6) ;  /* 0x00000004004c0947 */ /* 0x000fea0003800000 */
[----:B------:R-:W-:-:S13]  /*0470*/  LOP3.LUT P0, RZ, R3, 0x7fffffff, R0, 0xc8, !PT ;  /* 0x7fffffff03ff7812 */ /* 0x000fda000780c800 */
[----:B------:R-:W-:Y:S05]  /*0480*/  @!P0 BRA `(.L_x_7) ;  /* 0x00000004003c8947 */ /* 0x000fea0003800000 */
[C---:B------:R-:W-:Y:S02]  /*0490*/  FSETP.NEU.FTZ.AND P2, PT, |R0|.reuse, +INF , PT ;  /* 0x7f8000000000780b */ /* 0x040fe40003f5d200 */
[----:B------:R-:W-:Y:S02]  /*04a0*/  FSETP.NEU.FTZ.AND P1, PT, |R3|, +INF , PT ;  /* 0x7f8000000300780b */ /* 0x000fe40003f3d200 */
[----:B------:R-:W-:-:S11]  /*04b0*/  FSETP.NEU.FTZ.AND P0, PT, |R0|, +INF , PT ;  /* 0x7f8000000000780b */ /* 0x000fd60003f1d200 */
[----:B------:R-:W-:Y:S05]  /*04c0*/  @!P1 BRA !P2, `(.L_x_7) ;  /* 0x00000004002c9947 */ /* 0x000fea0005000000 */
[----:B------:R-:W-:-:S04]  /*04d0*/  LOP3.LUT P2, RZ, R0, 0x7fffffff, RZ, 0xc0, !PT ;  /* 0x7fffffff00ff7812 */ /* 0x000fc8000784c0ff */
[----:B------:R-:W-:-:S13]  /*04e0*/  PLOP3.LUT P1, PT, P1, P2, PT, 0x2f, 0xf2 ;  /* 0x0000000000f2781c */ /* 0x000fda0000f24577 */
[----:B------:R-:W-:Y:S05]  /*04f0*/  @P1 BRA `(.L_x_8) ;  /* 0x0000000400181947 */ /* 0x000fea0003800000 */
[----:B------:R-:W-:-:S04]  /*0500*/  LOP3.LUT P1, RZ, R3, 0x7fffffff, RZ, 0xc0, !PT ;  /* 0x7fffffff03ff7812 */ /* 0x000fc8000782c0ff */
[----:B------:R-:W-:-:S13]  /*0510*/  PLOP3.LUT P0, PT, P0, P1, PT, 0x2f, 0xf2 ;  /* 0x0000000000f2781c */ /* 0x000fda0000702577 */
[----:B------:R-:W-:Y:S05]  /*0520*/  @P0 BRA `(.L_x_9) ;  /* 0x0000000400000947 */ /* 0x000fea0003800000 */
[----:B------:R-:W-:Y:S02]  /*0530*/  ISETP.GE.AND P0, PT, R8, RZ, PT ;  /* 0x000000ff0800720c */ /* 0x000fe40003f06270 */
[----:B------:R-:W-:-:S11]  /*0540*/  ISETP.GE.AND P1, PT, R9, RZ, PT ;  /* 0x000000ff0900720c */ /* 0x000fd60003f26270 */
[----:B------:R-:W-:Y:S02]  /*0550*/  @P0 IMAD.MOV.U32 R7, RZ, RZ, RZ ;  /* 0x000000ffff070224 */ /* 0x000fe400078e00ff */
[----:B------:R-:W-:Y:S01]  /*0560*/  @!P0 FFMA R0, R0, 1.84467440737095516160e+19, RZ ;  /* 0x5f80000000008823 */ /* 0x000fe200000000ff */
[----:B------:R-:W-:Y:S02]  /*0570*/  @!P0 IMAD.MOV.U32 R7, RZ, RZ, -0x40 ;  /* 0xffffffc0ff078424 */ /* 0x000fe400078e00ff */
[----:B------:R-:W-:Y:S02]  /*0580*/  @!P1 FFMA R3, R3, 1.84467440737095516160e+19, RZ ;  /* 0x5f80000003039823 */ /* 0x000fe400000000ff */
[----:B------:R-:W-:-:S07]  /*0590*/  @!P1 VIADD R7, R7, 0x40 ;  /* 0x0000004007079836 */ /* 0x000fce0000000000 */
.L_x_5:
[----:B------:R-:W-:Y:S01]  /*05a0*/  LEA R8, R12, 0xc0800000, 0x17 ;  /* 0xc08000000c087811 */ /* 0x000fe200078eb8ff */
[----:B------:R-:W-:Y:S04]  /*05b0*/  BSSY.RECONVERGENT B2, `(.L_x_10) ;  /* 0x0000036000027945 */ /* 0x000fe80003800200 */
[----:B------:R-:W-:Y:S02]  /*05c0*/  IMAD.IADD R8, R3, 0x1, -R8 ;  /* 0x0000000103087824 */ /* 0x000fe400078e0a08 */
[----:B------:R-:W-:Y:S02]  /*05d0*/  VIADD R3, R10, 0xffffff81 ;  /* 0xffffff810a037836 */ /* 0x000fe40000000000 */
[----:B------:R0:W1:Y:S01]  /*05e0*/  MUFU.RCP R9, R8 ;  /* 0x0000000800097308 */ /* 0x0000620000001000 */
[----:B------:R-:W-:Y:S01]  /*05f0*/  FADD.FTZ R11, -R8, -RZ ;  /* 0x800000ff080b7221 */ /* 0x000fe20000010100 */
[C---:B------:R-:W-:Y:S01]  /*0600*/  IMAD R0, R3.reuse, -0x800000, R0 ;  /* 0xff80000003007824 */ /* 0x040fe200078e0200 */
[----:B0-----:R-:W-:-:S05]  /*0610*/  IADD3 R8, PT, PT, R3, 0x7f, -R12 ;  /* 0x0000007f03087810 */ /* 0x001fca0007ffe80c */
[----:B------:R-:W-:Y:S02]  /*0620*/  IMAD.IADD R8, R8, 0x1, R7 ;  /* 0x0000000108087824 */ /* 0x000fe400078e0207 */
[----:B-1----:R-:W-:-:S04]  /*0630*/  FFMA R10, R9, R11, 1 ;  /* 0x3f800000090a7423 */ /* 0x002fc8000000000b */
[----:B------:R-:W-:-:S04]  /*0640*/  FFMA R14, R9, R10, R9 ;  /* 0x0000000a090e7223 */ /* 0x000fc80000000009 */
[----:B------:R-:W-:-:S04]  /*0650*/  FFMA R9, R0, R14, RZ ;  /* 0x0000000e00097223 */ /* 0x000fc800000000ff */
[----:B------:R-:W-:-:S04]  /*0660*/  FFMA R10, R11, R9, R0 ;  /* 0x000000090b0a7223 */ /* 0x000fc80000000000 */
[----:B------:R-:W-:-:S04]  /*0670*/  FFMA R9, R14, R10, R9 ;  /* 0x0000000a0e097223 */ /* 0x000fc80000000009 */
[----:B------:R-:W-:-:S04]  /*0680*/  FFMA R10, R11, R9, R0 ;  /* 0x000000090b0a7223 */ /* 0x000fc80000000000 */
[----:B------:R-:W-:-:S05]  /*0690*/  FFMA R0, R14, R10, R9 ;  /* 0x0000000a0e007223 */ /* 0x000fca0000000009 */
[----:B------:R-:W-:-:S04]  /*06a0*/  SHF.R.U32.HI R3, RZ, 0x17, R0 ;  /* 0x00000017ff037819 */ /* 0x000fc80000011600 */
[----:B------:R-:W-:-:S05]  /*06b0*/  LOP3.LUT R3, R3, 0xff, RZ, 0xc0, !PT ;  /* 0x000000ff03037812 */ /* 0x000fca00078ec0ff */
[----:B------:R-:W-:-:S04]  /*06c0*/  IMAD.IADD R11, R3, 0x1, R8 ;  /* 0x00000001030b7824 */ /* 0x000fc800078e0208 */
[----:B------:R-:W-:-:S05]  /*06d0*/  VIADD R3, R11, 0xffffffff ;  /* 0xffffffff0b037836 */ /* 0x000fca0000000000 */
[----:B------:R-:W-:-:S13]  /*06e0*/  ISETP.GE.U32.AND P0, PT, R3, 0xfe, PT ;  /* 0x000000fe0300780c */ /* 0x000fda0003f06070 */
[----:B------:R-:W-:Y:S05]  /*06f0*/  @!P0 BRA `(.L_x_11) ;  /* 0x0000000000808947 */ /* 0x000fea0003800000 */
[----:B------:R-:W-:-:S13]  /*0700*/  ISETP.GT.AND P0, PT, R11, 0xfe, PT ;  /* 0x000000fe0b00780c */ /* 0x000fda0003f04270 */
[----:B------:R-:W-:Y:S05]  /*0710*/  @P0 BRA `(.L_x_12) ;  /* 0x00000000006c0947 */ /* 0x000fea0003800000 */
[----:B------:R-:W-:-:S13]  /*0720*/  ISETP.GE.AND P0, PT, R11, 0x1, PT ;  /* 0x000000010b00780c */ /* 0x000fda0003f06270 */
[----:B------:R-:W-:Y:S05]  /*0730*/  @P0 BRA `(.L_x_13) ;  /* 0x0000000000740947 */ /* 0x000fea0003800000 */
[----:B------:R-:W-:Y:S02]  /*0740*/  ISETP.GE.AND P0, PT, R11, -0x18, PT ;  /* 0xffffffe80b00780c */ /* 0x000fe40003f06270 */
[----:B------:R-:W-:-:S11]  /*0750*/  LOP3.LUT R0, R0, 0x80000000, RZ, 0xc0, !PT ;  /* 0x8000000000007812 */ /* 0x000fd600078ec0ff */
[----:B------:R-:W-:Y:S05]  /*0760*/  @!P0 BRA `(.L_x_13) ;  /* 0x0000000000688947 */ /* 0x000fea0003800000 */
[CCC-:B------:R-:W-:Y:S01]  /*0770*/  FFMA.RZ R3, R14.reuse, R10.reuse, R9.reuse ;  /* 0x0000000a0e037223 */ /* 0x1c0fe2000000c009 */
[CCC-:B------:R-:W-:Y:S01]  /*0780*/  FFMA.RM R8, R14.reuse, R10.reuse, R9.reuse ;  /* 0x0000000a0e087223 */ /* 0x1c0fe20000004009 */
[C---:B------:R-:W-:Y:S02]  /*0790*/  ISETP.NE.AND P2, PT, R11.reuse, RZ, PT ;  /* 0x000000ff0b00720c */ /* 0x040fe40003f45270 */
[----:B------:R-:W-:Y:S02]  /*07a0*/  ISETP.NE.AND P1, PT, R11, RZ, PT ;  /* 0x000000ff0b00720c */ /* 0x000fe40003f25270 */
[----:B------:R-:W-:Y:S01]  /*07b0*/  LOP3.LUT R7, R3, 0x7fffff, RZ, 0xc0, !PT ;  /* 0x007fffff03077812 */ /* 0x000fe200078ec0ff */
[----:B------:R-:W-:Y:S01]  /*07c0*/  FFMA.RP R3, R14, R10, R9 ;  /* 0x0000000a0e037223 */ /* 0x000fe20000008009 */
[----:B------:R-:W-:Y:S02]  /*07d0*/  VIADD R10, R11, 0x20 ;  /* 0x000000200b0a7836 */ /* 0x000fe40000000000 */
[----:B------:R-:W-:Y:S01]  /*07e0*/  LOP3.LUT R7, R7, 0x800000, RZ, 0xfc, !PT ;  /* 0x0080000007077812 */ /* 0x000fe200078efcff */
[----:B------:R-:W-:Y:S01]  /*07f0*/  IMAD.MOV R9, RZ, RZ, -R11 ;  /* 0x000000ffff097224 */ /* 0x000fe200078e0a0b */
[----:B------:R-:W-:-:S02]  /*0800*/  FSETP.NEU.FTZ.AND P0, PT, R3, R8, PT ;  /* 0x000000080300720b */ /* 0x000fc40003f1d000 */
[----:B------:R-:W-:Y:S02]  /*0810*/  SHF.L.U32 R10, R7, R10, RZ ;  /* 0x0000000a070a7219 */ /* 0x000fe400000006ff */
[----:B------:R-:W-:Y:S02]  /*0820*/  SEL R8, R9, RZ, P2 ;  /* 0x000000ff09087207 */ /* 0x000fe40001000000 */
[----:B------:R-:W-:Y:S02]  /*0830*/  ISETP.NE.AND P1, PT, R10, RZ, P1 ;  /* 0x000000ff0a00720c */ /* 0x000fe40000f25270 */
[----:B------:R-:W-:Y:S02]  /*0840*/  SHF.R.U32.HI R8, RZ, R8, R7 ;  /* 0x00000008ff087219 */ /* 0x000fe40000011607 */
[----:B------:R-:W-:Y:S02]  /*0850*/  PLOP3.LUT P0, PT, P0, P1, PT, 0xf8, 0x8f ;  /* 0x00000000008f781c */ /* 0x000fe40000703f70 */
[----:B------:R-:W-:-:S02]  /*0860*/  SHF.R.U32.HI R10, RZ, 0x1, R8 ;  /* 0x00000001ff0a7819 */ /* 0x000fc40000011608 */
[----:B------:R-:W-:-:S04]  /*0870*/  SEL R3, RZ, 0x1, !P0 ;  /* 0x00000001ff037807 */ /* 0x000fc80004000000 */
[----:B------:R-:W-:-:S04]  /*0880*/  LOP3.LUT R3, R3, 0x1, R10, 0xf8, !PT ;  /* 0x0000000103037812 */ /* 0x000fc800078ef80a */
[----:B------:R-:W-:-:S05]  /*0890*/  LOP3.LUT R3, R3, R8, RZ, 0xc0, !PT ;  /* 0x0000000803037212 */ /* 0x000fca00078ec0ff */
[----:B------:R-:W-:-:S05]  /*08a0*/  IMAD.IADD R3, R10, 0x1, R3 ;  /* 0x000000010a037824 */ /* 0x000fca00078e0203 */
[----:B------:R-:W-:Y:S01]  /*08b0*/  LOP3.LUT R0, R3, R0, RZ, 0xfc, !PT ;  /* 0x0000000003007212 */ /* 0x000fe200078efcff */
[----:B------:R-:W-:Y:S06]  /*08c0*/  BRA `(.L_x_13) ;  /* 0x0000000000107947 */ /* 0x000fec0003800000 */
.L_x_12:
[----:B------:R-:W-:-:S04]  /*08d0*/  LOP3.LUT R0, R0, 0x80000000, RZ, 0xc0, !PT ;  /* 0x8000000000007812 */ /* 0x000fc800078ec0ff */
[----:B------:R-:W-:Y:S01]  /*08e0*/  LOP3.LUT R0, R0, 0x7f800000, RZ, 0xfc, !PT ;  /* 0x7f80000000007812 */ /* 0x000fe200078efcff */
[----:B------:R-:W-:Y:S06]  /*08f0*/  BRA `(.L_x_13) ;  /* 0x0000000000047947 */ /* 0x000fec0003800000 */
.L_x_11:
[----:B------:R-:W-:-:S07]  /*0900*/  IMAD R0, R8, 0x800000, R0 ;  /* 0x0080000008007824 */ /* 0x000fce00078e0200 */
.L_x_13:
[----:B------:R-:W-:Y:S05]  /*0910*/  BSYNC.RECONVERGENT B2 ;  /* 0x0000000000027941 */ /* 0x000fea0003800200 */
.L_x_10:
[----:B------:R-:W-:Y:S05]  /*0920*/  BRA `(.L_x_14) ;  /* 0x0000000000207947 */ /* 0x000fea0003800000 */
.L_x_9:
[----:B------:R-:W-:-:S04]  /*0930*/  LOP3.LUT R0, R3, 0x80000000, R0, 0x48, !PT ;  /* 0x8000000003007812 */ /* 0x000fc800078e4800 */
[----:B------:R-:W-:Y:S01]  /*0940*/  LOP3.LUT R0, R0, 0x7f800000, RZ, 0xfc, !PT ;  /* 0x7f80000000007812 */ /* 0x000fe200078efcff */
[----:B------:R-:W-:Y:S06]  /*0950*/  BRA `(.L_x_14) ;  /* 0x0000000000147947 */ /* 0x000fec0003800000 */
.L_x_8:
[----:B------:R-:W-:Y:S01]  /*0960*/  LOP3.LUT R0, R3, 0x80000000, R0, 0x48, !PT ;  /* 0x8000000003007812 */ /* 0x000fe200078e4800 */
[----:B------:R-:W-:Y:S06]  /*0970*/  BRA `(.L_x_14) ;  /* 0x00000000000c7947 */ /* 0x000fec0003800000 */
.L_x_7:
[----:B------:R-:W0:Y:S01]  /*0980*/  MUFU.RSQ R0, -QNAN ;  /* 0xffc0000000007908 */ /* 0x000e220000001400 */
[----:B------:R-:W-:Y:S05]  /*0990*/  BRA `(.L_x_14) ;  /* 0x0000000000047947 */ /* 0x000fea0003800000 */
.L_x_6:
[----:B------:R-:W-:-:S07]  /*09a0*/  FADD.FTZ R0, R0, R3 ;  /* 0x0000000300007221 */ /* 0x000fce0000010000 */
.L_x_14:
[----:B------:R-:W-:Y:S05]  /*09b0*/  BSYNC.RECONVERGENT B1 ;  /* 0x0000000000017941 */ /* 0x000fea0003800200 */
.L_x_4:
[----:B------:R-:W-:-:S04]  /*09c0*/  IMAD.MOV.U32 R7, RZ, RZ, 0x0 ;  /* 0x00000000ff077424 */ /* 0x000fc800078e00ff */
[----:B0-----:R-:W-:Y:S05]  /*09d0*/  RET.REL.NODEC R6 `(_Z14gradientKernelPfii) ;  /* 0xfffffff406887950 */ /* 0x001fea0003c3ffff */
.L_x_15:
[----:B------:R-:W-:-:S00]  /*09e0*/  BRA `(.L_x_15) ;  /* 0xfffffffc00fc7947 */ /* 0x000fc0000383ffff */
[----:B------:R-:W-:-:S00]  /*09f0*/  NOP ;  /* 0x0000000000007918 */ /* 0x000fc00000000000 */
        /* <DEDUP_REMOVED lines=8> */
.L_x_16:


//--------------------- .nv.shared.reserved.0     --------------------------
	.section	.nv.shared.reserved.0,"aw",@nobits
	.weak		__nv_reservedSMEM_offset_0_alias
	.size		__nv_reservedSMEM_offset_0_alias, 0, 64
	.other		__nv_reservedSMEM_offset_0_alias,@"STO_CUDA_RESERVED_SHARED STV_DEFAULT"
__nv_reservedSMEM_offset_0_alias:
	.zero		0
	.zero		64


//--------------------- .nv.constant0._Z14gradientKernelPfii --------------------------
	.section	.nv.constant0._Z14gradientKernelPfii,"a",@progbits
	.sectionflags	@""
	.align	4
.nv.constant0._Z14gradientKernelPfii:
	.zero		912


//--------------------- SYMBOLS --------------------------

	.type		.nv.reservedSmem.offset0,@object
	.size		.nv.reservedSmem.offset0,0x4
